//
// Generated by NVIDIA NVVM Compiler
//
// Compiler Build ID: CL-36424714
// Cuda compilation tools, release 13.0, V13.0.88
// Based on NVVM 20.0.0
//

.version 9.0
.target sm_100
.address_size 64

	// .globl	_Z10matrixMultPiS_S_iiiiii
// _ZZ10matrixMultPiS_S_iiiiiiE2As has been demoted
// _ZZ10matrixMultPiS_S_iiiiiiE2Bs has been demoted

.visible .entry _Z10matrixMultPiS_S_iiiiii(
	.param .u64 .ptr .align 1 _Z10matrixMultPiS_S_iiiiii_param_0,
	.param .u64 .ptr .align 1 _Z10matrixMultPiS_S_iiiiii_param_1,
	.param .u64 .ptr .align 1 _Z10matrixMultPiS_S_iiiiii_param_2,
	.param .u32 _Z10matrixMultPiS_S_iiiiii_param_3,
	.param .u32 _Z10matrixMultPiS_S_iiiiii_param_4,
	.param .u32 _Z10matrixMultPiS_S_iiiiii_param_5,
	.param .u32 _Z10matrixMultPiS_S_iiiiii_param_6,
	.param .u32 _Z10matrixMultPiS_S_iiiiii_param_7,
	.param .u32 _Z10matrixMultPiS_S_iiiiii_param_8
)
{
	.reg .pred 	%p<39>;
	.reg .b32 	%r<210>;
	.reg .b32 	%f<4>;
	.reg .b64 	%rd<27>;
	// demoted variable
	.shared .align 4 .b8 _ZZ10matrixMultPiS_S_iiiiiiE2As[64];
	// demoted variable
	.shared .align 4 .b8 _ZZ10matrixMultPiS_S_iiiiiiE2Bs[64];
	ld.param.u64 	%rd6, [_Z10matrixMultPiS_S_iiiiii_param_1];
	ld.param.u32 	%r82, [_Z10matrixMultPiS_S_iiiiii_param_3];
	ld.param.u32 	%r83, [_Z10matrixMultPiS_S_iiiiii_param_4];
	ld.param.u32 	%r84, [_Z10matrixMultPiS_S_iiiiii_param_5];
	ld.param.u32 	%r85, [_Z10matrixMultPiS_S_iiiiii_param_6];
	cvta.to.global.u64 	%rd1, %rd6;
	mov.u32 	%r89, %ctaid.x;
	mov.u32 	%r90, %ctaid.y;
	mov.u32 	%r1, %tid.x;
	mov.u32 	%r2, %tid.y;
	mov.u32 	%r91, %ntid.y;
	mad.lo.s32 	%r3, %r90, %r91, %r2;
	mov.u32 	%r92, %ntid.x;
	mad.lo.s32 	%r4, %r89, %r92, %r1;
	add.s32 	%r93, %r83, 3;
	cvt.rn.f32.s32 	%f1, %r93;
	mul.f32 	%f2, %f1, 0f3E800000;
	cvt.rpi.f32.f32 	%f3, %f2;
	cvt.rzi.s32.f32 	%r5, %f3;
	setp.lt.s32 	%p1, %r5, 1;
	mov.b32 	%r209, 0;
	@%p1 bra 	$L__BB0_27;
	shl.b32 	%r96, %r2, 4;
	mov.u32 	%r97, _ZZ10matrixMultPiS_S_iiiiiiE2As;
	add.s32 	%r6, %r97, %r96;
	shl.b32 	%r98, %r1, 2;
	add.s32 	%r7, %r6, %r98;
	mul.lo.s32 	%r8, %r83, %r3;
	mov.u32 	%r99, _ZZ10matrixMultPiS_S_iiiiiiE2Bs;
	add.s32 	%r10, %r99, %r98;
	add.s32 	%r9, %r10, %r96;
	and.b32  	%r11, %r5, 3;
	setp.lt.u32 	%p2, %r5, 4;
	mov.b32 	%r199, 0;
	mov.u32 	%r209, %r199;
	@%p2 bra 	$L__BB0_20;
	and.b32  	%r199, %r5, 2147483644;
	neg.s32 	%r188, %r199;
	add.s32 	%r101, %r2, 12;
	mad.lo.s32 	%r186, %r85, %r101, %r4;
	add.s32 	%r102, %r2, 8;
	mad.lo.s32 	%r185, %r85, %r102, %r4;
	add.s32 	%r103, %r2, 4;
	mad.lo.s32 	%r184, %r85, %r103, %r4;
	mad.lo.s32 	%r183, %r2, %r85, %r4;
	add.s32 	%r181, %r1, %r8;
	mov.b32 	%r209, 0;
	mov.u32 	%r182, %r1;
	mov.u32 	%r187, %r2;
$L__BB0_3:
	ld.param.u64 	%rd24, [_Z10matrixMultPiS_S_iiiiii_param_0];
	setp.ge.s32 	%p3, %r3, %r82;
	setp.ge.s32 	%p4, %r182, %r83;
	cvta.to.global.u64 	%rd7, %rd24;
	mul.wide.s32 	%rd8, %r181, 4;
	add.s64 	%rd2, %rd7, %rd8;
	mov.b32 	%r190, 0;
	or.pred  	%p5, %p4, %p3;
	@%p5 bra 	$L__BB0_5;
	ld.global.u32 	%r190, [%rd2];
$L__BB0_5:
	setp.ge.s32 	%p6, %r4, %r85;
	st.shared.u32 	[%r7], %r190;
	setp.ge.s32 	%p7, %r187, %r84;
	mov.b32 	%r191, 0;
	or.pred  	%p8, %p6, %p7;
	@%p8 bra 	$L__BB0_7;
	mul.wide.s32 	%rd9, %r183, 4;
	add.s64 	%rd10, %rd1, %rd9;
	ld.global.u32 	%r191, [%rd10];
$L__BB0_7:
	st.shared.u32 	[%r9], %r191;
	bar.sync 	0;
	ld.shared.u32 	%r107, [%r6];
	ld.shared.u32 	%r108, [%r10];
	mad.lo.s32 	%r109, %r108, %r107, %r209;
	ld.shared.u32 	%r110, [%r6+4];
	ld.shared.u32 	%r111, [%r10+16];
	mad.lo.s32 	%r112, %r111, %r110, %r109;
	ld.shared.u32 	%r113, [%r6+8];
	ld.shared.u32 	%r114, [%r10+32];
	mad.lo.s32 	%r115, %r114, %r113, %r112;
	ld.shared.u32 	%r116, [%r6+12];
	ld.shared.u32 	%r117, [%r10+48];
	mad.lo.s32 	%r32, %r117, %r116, %r115;
	bar.sync 	0;
	add.s32 	%r118, %r182, 4;
	setp.ge.s32 	%p10, %r118, %r83;
	mov.b32 	%r192, 0;
	or.pred  	%p11, %p10, %p3;
	@%p11 bra 	$L__BB0_9;
	ld.global.u32 	%r192, [%rd2+16];
$L__BB0_9:
	st.shared.u32 	[%r7], %r192;
	add.s32 	%r120, %r187, 4;
	setp.ge.s32 	%p13, %r120, %r84;
	mov.b32 	%r193, 0;
	or.pred  	%p14, %p6, %p13;
	@%p14 bra 	$L__BB0_11;
	mul.wide.s32 	%rd11, %r184, 4;
	add.s64 	%rd12, %rd1, %rd11;
	ld.global.u32 	%r193, [%rd12];
$L__BB0_11:
	st.shared.u32 	[%r9], %r193;
	bar.sync 	0;
	ld.shared.u32 	%r122, [%r6];
	ld.shared.u32 	%r123, [%r10];
	mad.lo.s32 	%r124, %r123, %r122, %r32;
	ld.shared.u32 	%r125, [%r6+4];
	ld.shared.u32 	%r126, [%r10+16];
	mad.lo.s32 	%r127, %r126, %r125, %r124;
	ld.shared.u32 	%r128, [%r6+8];
	ld.shared.u32 	%r129, [%r10+32];
	mad.lo.s32 	%r130, %r129, %r128, %r127;
	ld.shared.u32 	%r131, [%r6+12];
	ld.shared.u32 	%r132, [%r10+48];
	mad.lo.s32 	%r37, %r132, %r131, %r130;
	bar.sync 	0;
	add.s32 	%r133, %r182, 8;
	setp.ge.s32 	%p16, %r133, %r83;
	mov.b32 	%r194, 0;
	or.pred  	%p17, %p16, %p3;
	@%p17 bra 	$L__BB0_13;
	ld.global.u32 	%r194, [%rd2+32];
$L__BB0_13:
	st.shared.u32 	[%r7], %r194;
	add.s32 	%r135, %r187, 8;
	setp.ge.s32 	%p19, %r135, %r84;
	mov.b32 	%r195, 0;
	or.pred  	%p20, %p6, %p19;
	@%p20 bra 	$L__BB0_15;
	mul.wide.s32 	%rd13, %r185, 4;
	add.s64 	%rd14, %rd1, %rd13;
	ld.global.u32 	%r195, [%rd14];
$L__BB0_15:
	st.shared.u32 	[%r9], %r195;
	bar.sync 	0;
	ld.shared.u32 	%r137, [%r6];
	ld.shared.u32 	%r138, [%r10];
	mad.lo.s32 	%r139, %r138, %r137, %r37;
	ld.shared.u32 	%r140, [%r6+4];
	ld.shared.u32 	%r141, [%r10+16];
	mad.lo.s32 	%r142, %r141, %r140, %r139;
	ld.shared.u32 	%r143, [%r6+8];
	ld.shared.u32 	%r144, [%r10+32];
	mad.lo.s32 	%r145, %r144, %r143, %r142;
	ld.shared.u32 	%r146, [%r6+12];
	ld.shared.u32 	%r147, [%r10+48];
	mad.lo.s32 	%r42, %r147, %r146, %r145;
	bar.sync 	0;
	add.s32 	%r148, %r182, 12;
	setp.ge.s32 	%p22, %r148, %r83;
	mov.b32 	%r196, 0;
	or.pred  	%p23, %p22, %p3;
	@%p23 bra 	$L__BB0_17;
	ld.global.u32 	%r196, [%rd2+48];
$L__BB0_17:
	st.shared.u32 	[%r7], %r196;
	add.s32 	%r150, %r187, 12;
	setp.ge.s32 	%p25, %r150, %r84;
	mov.b32 	%r197, 0;
	or.pred  	%p26, %p6, %p25;
	@%p26 bra 	$L__BB0_19;
	mul.wide.s32 	%rd15, %r186, 4;
	add.s64 	%rd16, %rd1, %rd15;
	ld.global.u32 	%r197, [%rd16];
$L__BB0_19:
	st.shared.u32 	[%r9], %r197;
	bar.sync 	0;
	ld.shared.u32 	%r151, [%r6];
	ld.shared.u32 	%r152, [%r10];
	mad.lo.s32 	%r153, %r152, %r151, %r42;
	ld.shared.u32 	%r154, [%r6+4];
	ld.shared.u32 	%r155, [%r10+16];
	mad.lo.s32 	%r156, %r155, %r154, %r153;
	ld.shared.u32 	%r157, [%r6+8];
	ld.shared.u32 	%r158, [%r10+32];
	mad.lo.s32 	%r159, %r158, %r157, %r156;
	ld.shared.u32 	%r160, [%r6+12];
	ld.shared.u32 	%r161, [%r10+48];
	mad.lo.s32 	%r209, %r161, %r160, %r159;
	bar.sync 	0;
	add.s32 	%r188, %r188, 4;
	add.s32 	%r187, %r187, 16;
	shl.b32 	%r162, %r85, 4;
	add.s32 	%r186, %r186, %r162;
	add.s32 	%r185, %r185, %r162;
	add.s32 	%r184, %r184, %r162;
	add.s32 	%r183, %r183, %r162;
	add.s32 	%r182, %r182, 16;
	add.s32 	%r181, %r181, 16;
	setp.ne.s32 	%p27, %r188, 0;
	@%p27 bra 	$L__BB0_3;
$L__BB0_20:
	setp.eq.s32 	%p28, %r11, 0;
	@%p28 bra 	$L__BB0_27;
	shl.b32 	%r163, %r199, 2;
	add.s32 	%r204, %r2, %r163;
	mad.lo.s32 	%r205, %r85, %r204, %r4;
	shl.b32 	%r61, %r85, 2;
	add.s32 	%r202, %r1, %r163;
	mad.lo.s32 	%r203, %r83, %r3, %r202;
	neg.s32 	%r201, %r11;
$L__BB0_22:
	.pragma "nounroll";
	ld.param.u64 	%rd25, [_Z10matrixMultPiS_S_iiiiii_param_0];
	setp.ge.s32 	%p29, %r3, %r82;
	mul.wide.s32 	%rd17, %r203, 4;
	cvta.to.global.u64 	%rd18, %rd25;
	add.s64 	%rd3, %rd18, %rd17;
	setp.ge.s32 	%p30, %r202, %r83;
	mov.b32 	%r207, 0;
	or.pred  	%p31, %p30, %p29;
	@%p31 bra 	$L__BB0_24;
	ld.global.u32 	%r207, [%rd3];
$L__BB0_24:
	setp.ge.s32 	%p32, %r4, %r85;
	st.shared.u32 	[%r7], %r207;
	setp.ge.s32 	%p33, %r204, %r84;
	mov.b32 	%r208, 0;
	or.pred  	%p34, %p32, %p33;
	@%p34 bra 	$L__BB0_26;
	mul.wide.s32 	%rd19, %r205, 4;
	add.s64 	%rd20, %rd1, %rd19;
	ld.global.u32 	%r208, [%rd20];
$L__BB0_26:
	st.shared.u32 	[%r9], %r208;
	bar.sync 	0;
	ld.shared.u32 	%r166, [%r6];
	ld.shared.u32 	%r167, [%r10];
	mad.lo.s32 	%r168, %r167, %r166, %r209;
	ld.shared.u32 	%r169, [%r6+4];
	ld.shared.u32 	%r170, [%r10+16];
	mad.lo.s32 	%r171, %r170, %r169, %r168;
	ld.shared.u32 	%r172, [%r6+8];
	ld.shared.u32 	%r173, [%r10+32];
	mad.lo.s32 	%r174, %r173, %r172, %r171;
	ld.shared.u32 	%r175, [%r6+12];
	ld.shared.u32 	%r176, [%r10+48];
	mad.lo.s32 	%r209, %r176, %r175, %r174;
	bar.sync 	0;
	add.s32 	%r205, %r205, %r61;
	add.s32 	%r204, %r204, 4;
	add.s32 	%r203, %r203, 4;
	add.s32 	%r202, %r202, 4;
	add.s32 	%r201, %r201, 1;
	setp.ne.s32 	%p35, %r201, 0;
	@%p35 bra 	$L__BB0_22;
$L__BB0_27:
	ld.param.u32 	%r179, [_Z10matrixMultPiS_S_iiiiii_param_8];
	ld.param.u32 	%r178, [_Z10matrixMultPiS_S_iiiiii_param_7];
	setp.ge.s32 	%p36, %r3, %r178;
	setp.ge.s32 	%p37, %r4, %r179;
	or.pred  	%p38, %p36, %p37;
	@%p38 bra 	$L__BB0_29;
	ld.param.u32 	%r180, [_Z10matrixMultPiS_S_iiiiii_param_8];
	ld.param.u64 	%rd26, [_Z10matrixMultPiS_S_iiiiii_param_2];
	mad.lo.s32 	%r177, %r180, %r3, %r4;
	cvta.to.global.u64 	%rd21, %rd26;
	mul.wide.s32 	%rd22, %r177, 4;
	add.s64 	%rd23, %rd21, %rd22;
	st.global.u32 	[%rd23], %r209;
$L__BB0_29:
	ret;

}


// ===== COMPILED SASS (sm_100) =====

	.target	sm_100

	.elftype	@"ET_EXEC"


//--------------------- .note.nv.tkinfo           --------------------------
	.section	.note.nv.tkinfo,"",@"SHT_NOTE"
	.sectionflags	@"SHF_NOTE_NV_TKINFO"
	.tkinfo
        /*0018*/ 	.word	0x00000002
        /*0030*/ 	.string	""
        /*0030*/ 	.string	"ptxas"
        /*0030*/ 	.string	"Cuda compilation tools, release 13.0, V13.0.88"
        /*0030*/ 	.string	"Build cuda_13.0.r13.0/compiler.36424714_0"
        /*0030*/ 	.string	"-arch sm_100 -m 64 "



//--------------------- .note.nv.cuinfo           --------------------------
	.section	.note.nv.cuinfo,"",@"SHT_NOTE"
	.sectionflags	@"SHF_NOTE_NV_CUINFO"
        /*0018*/ 	.short	0x0002
        /*001a*/ 	.short	0x0064
        /*001c*/ 	.short	0x0082
	.zero		2


//--------------------- .nv.info                  --------------------------
	.section	.nv.info,"",@"SHT_CUDA_INFO"
	.align	4


	//----- nvinfo : EIATTR_REGCOUNT
	.align		4
        /*0000*/ 	.byte	0x04, 0x2f
        /*0002*/ 	.short	(.L_1 - .L_0)
	.align		4
.L_0:
        /*0004*/ 	.word	index@(_Z10matrixMultPiS_S_iiiiii)
        /*0008*/ 	.word	0x00000020


	//----- nvinfo : EIATTR_FRAME_SIZE
	.align		4
.L_1:
        /*000c*/ 	.byte	0x04, 0x11
        /*000e*/ 	.short	(.L_3 - .L_2)
	.align		4
.L_2:
        /*0010*/ 	.word	index@(_Z10matrixMultPiS_S_iiiiii)
        /*0014*/ 	.word	0x00000000


	//----- nvinfo : EIATTR_MIN_STACK_SIZE
	.align		4
.L_3:
        /*0018*/ 	.byte	0x04, 0x12
        /*001a*/ 	.short	(.L_5 - .L_4)
	.align		4
.L_4:
        /*001c*/ 	.word	index@(_Z10matrixMultPiS_S_iiiiii)
        /*0020*/ 	.word	0x00000000
.L_5:


//--------------------- .nv.compat                --------------------------
	.section	.nv.compat,"",@"SHT_CUDA_COMPAT_INFO"
	.align	4
        /*0000*/ 	.byte	0x02, 0x09, 0x00, 0x00, 0x02, 0x02, 0x01, 0x00, 0x02, 0x05, 0x05, 0x00, 0x03, 0x07, 0x01, 0x01
        /*0010*/ 	.byte	0x02, 0x03, 0x00, 0x00, 0x02, 0x06, 0x01, 0x00, 0x04, 0x0b, 0x08, 0x00, 0x09, 0x00, 0x00, 0x00
        /*0020*/ 	.byte	0x00, 0x00, 0x00, 0x00


//--------------------- .nv.info._Z10matrixMultPiS_S_iiiiii --------------------------
	.section	.nv.info._Z10matrixMultPiS_S_iiiiii,"",@"SHT_CUDA_INFO"
	.sectionflags	@""
	.align	4


	//----- nvinfo : EIATTR_CUDA_API_VERSION
	.align		4
        /*0000*/ 	.byte	0x04, 0x37
        /*0002*/ 	.short	(.L_7 - .L_6)
.L_6:
        /*0004*/ 	.word	0x00000082


	//----- nvinfo : EIATTR_KPARAM_INFO
	.align		4
.L_7:
        /*0008*/ 	.byte	0x04, 0x17
        /*000a*/ 	.short	(.L_9 - .L_8)
.L_8:
        /*000c*/ 	.word	0x00000000
        /*0010*/ 	.short	0x0008
        /*0012*/ 	.short	0x002c
        /*0014*/ 	.byte	0x00, 0xf0, 0x11, 0x00


	//----- nvinfo : EIATTR_KPARAM_INFO
	.align		4
.L_9:
        /*0018*/ 	.byte	0x04, 0x17
        /*001a*/ 	.short	(.L_11 - .L_10)
.L_10:
        /*001c*/ 	.word	0x00000000
        /*0020*/ 	.short	0x0007
        /*0022*/ 	.short	0x0028
        /*0024*/ 	.byte	0x00, 0xf0, 0x11, 0x00


	//----- nvinfo : EIATTR_KPARAM_INFO
	.align		4
.L_11:
        /*0028*/ 	.byte	0x04, 0x17
        /*002a*/ 	.short	(.L_13 - .L_12)
.L_12:
        /*002c*/ 	.word	0x00000000
        /*0030*/ 	.short	0x0006
        /*0032*/ 	.short	0x0024
        /*0034*/ 	.byte	0x00, 0xf0, 0x11, 0x00


	//----- nvinfo : EIATTR_KPARAM_INFO
	.align		4
.L_13:
        /*0038*/ 	.byte	0x04, 0x17
        /*003a*/ 	.short	(.L_15 - .L_14)
.L_14:
        /*003c*/ 	.word	0x00000000
        /*0040*/ 	.short	0x0005
        /*0042*/ 	.short	0x0020
        /*0044*/ 	.byte	0x00, 0xf0, 0x11, 0x00


	//----- nvinfo : EIATTR_KPARAM_INFO
	.align		4
.L_15:
        /*0048*/ 	.byte	0x04, 0x17
        /*004a*/ 	.short	(.L_17 - .L_16)
.L_16:
        /*004c*/ 	.word	0x00000000
        /*0050*/ 	.short	0x0004
        /*0052*/ 	.short	0x001c
        /*0054*/ 	.byte	0x00, 0xf0, 0x11, 0x00


	//----- nvinfo : EIATTR_KPARAM_INFO
	.align		4
.L_17:
        /*0058*/ 	.byte	0x04, 0x17
        /*005a*/ 	.short	(.L_19 - .L_18)
.L_18:
        /*005c*/ 	.word	0x00000000
        /*0060*/ 	.short	0x0003
        /*0062*/ 	.short	0x0018
        /*0064*/ 	.byte	0x00, 0xf0, 0x11, 0x00


	//----- nvinfo : EIATTR_KPARAM_INFO
	.align		4
.L_19:
        /*0068*/ 	.byte	0x04, 0x17
        /*006a*/ 	.short	(.L_21 - .L_20)
.L_20:
        /*006c*/ 	.word	0x00000000
        /*0070*/ 	.short	0x0002
        /*0072*/ 	.short	0x0010
        /*0074*/ 	.byte	0x00, 0xf5, 0x21, 0x00


	//----- nvinfo : EIATTR_KPARAM_INFO
	.align		4
.L_21:
        /*0078*/ 	.byte	0x04, 0x17
        /*007a*/ 	.short	(.L_23 - .L_22)
.L_22:
        /*007c*/ 	.word	0x00000000
        /*0080*/ 	.short	0x0001
        /*0082*/ 	.short	0x0008
        /*0084*/ 	.byte	0x00, 0xf5, 0x21, 0x00


	//----- nvinfo : EIATTR_KPARAM_INFO
	.align		4
.L_23:
        /*0088*/ 	.byte	0x04, 0x17
        /*008a*/ 	.short	(.L_25 - .L_24)
.L_24:
        /*008c*/ 	.word	0x00000000
        /*0090*/ 	.short	0x0000
        /*0092*/ 	.short	0x0000
        /*0094*/ 	.byte	0x00, 0xf5, 0x21, 0x00


	//----- nvinfo : EIATTR_SPARSE_MMA_MASK
	.align		4
.L_25:
        /*0098*/ 	.byte	0x03, 0x50
        /*009a*/ 	.short	0x0000


	//----- nvinfo : EIATTR_MAXREG_COUNT
	.align		4
        /*009c*/ 	.byte	0x03, 0x1b
        /*009e*/ 	.short	0x00ff


	//----- nvinfo : EIATTR_NUM_BARRIERS
	.align		4
        /*00a0*/ 	.byte	0x02, 0x4c
        /*00a2*/ 	.byte	0x01
	.zero		1


	//----- nvinfo : EIATTR_MERCURY_ISA_VERSION
	.align		4
        /*00a4*/ 	.byte	0x03, 0x5f
        /*00a6*/ 	.short	0x0101


	//----- nvinfo : EIATTR_VRC_CTA_INIT_COUNT
	.align		4
        /*00a8*/ 	.byte	0x02, 0x4a
	.zero		1
	.zero		1


	//----- nvinfo : EIATTR_EXIT_INSTR_OFFSETS
	.align		4
        /*00ac*/ 	.byte	0x04, 0x1c
        /*00ae*/ 	.short	(.L_27 - .L_26)


	//   ....[0]....
.L_26:
        /*00b0*/ 	.word	0x00000c80


	//   ....[1]....
        /*00b4*/ 	.word	0x00000cd0


	//----- nvinfo : EIATTR_CBANK_PARAM_SIZE
	.align		4
.L_27:
        /*00b8*/ 	.byte	0x03, 0x19
        /*00ba*/ 	.short	0x0030


	//----- nvinfo : EIATTR_PARAM_CBANK
	.align		4
        /*00bc*/ 	.byte	0x04, 0x0a
        /*00be*/ 	.short	(.L_29 - .L_28)
	.align		4
.L_28:
        /*00c0*/ 	.word	index@(.nv.constant0._Z10matrixMultPiS_S_iiiiii)
        /*00c4*/ 	.short	0x0380
        /*00c6*/ 	.short	0x0030


	//----- nvinfo : EIATTR_SW_WAR
	.align		4
.L_29:
        /*00c8*/ 	.byte	0x04, 0x36
        /*00ca*/ 	.short	(.L_31 - .L_30)
.L_30:
        /*00cc*/ 	.word	0x00000008
.L_31:


//--------------------- .nv.callgraph             --------------------------
	.section	.nv.callgraph,"",@"SHT_CUDA_CALLGRAPH"
	.align	4
	.sectionentsize	8
	.align		4
        /*0000*/ 	.word	0x00000000
	.align		4
        /*0004*/ 	.word	0xffffffff
	.align		4
        /*0008*/ 	.word	0x00000000
	.align		4
        /*000c*/ 	.word	0xfffffffe
	.align		4
        /*0010*/ 	.word	0x00000000
	.align		4
        /*0014*/ 	.word	0xfffffffd
	.align		4
        /*0018*/ 	.word	0x00000000
	.align		4
        /*001c*/ 	.word	0xfffffffc


//--------------------- .text._Z10matrixMultPiS_S_iiiiii --------------------------
	.section	.text._Z10matrixMultPiS_S_iiiiii,"ax",@progbits
	.align	128
        .global         _Z10matrixMultPiS_S_iiiiii
        .type           _Z10matrixMultPiS_S_iiiiii,@function
        .size           _Z10matrixMultPiS_S_iiiiii,(.L_x_5 - _Z10matrixMultPiS_S_iiiiii)
        .other          _Z10matrixMultPiS_S_iiiiii,@"STO_CUDA_ENTRY STV_DEFAULT"
_Z10matrixMultPiS_S_iiiiii:
.text._Z10matrixMultPiS_S_iiiiii:
[----:B------:R-:W-:Y:S01]  /*0000*/  LDC R1, c[0x0][0x37c] ;  /* 0x0000df00ff017b82 */ /* 0x000fe20000000800 */
[----:B------:R-:W0:Y:S01]  /*0010*/  LDCU UR7, c[0x0][0x39c] ;  /* 0x00007380ff0777ac */ /* 0x000e220008000800 */
[----:B------:R-:W1:Y:S06]  /*0020*/  S2R R20, SR_TID.Y ;  /* 0x0000000000147919 */ /* 0x000e6c0000002200 */
[----:B------:R-:W1:Y:S01]  /*0030*/  LDC R5, c[0x0][0x364] ;  /* 0x0000d900ff057b82 */ /* 0x000e620000000800 */
[----:B------:R-:W-:Y:S01]  /*0040*/  HFMA2 R15, -RZ, RZ, 0, 0 ;  /* 0x00000000ff0f7431 */ /* 0x000fe200000001ff */
[----:B------:R-:W2:Y:S01]  /*0050*/  LDCU.64 UR8, c[0x0][0x358] ;  /* 0x00006b00ff0877ac */ /* 0x000ea20008000a00 */
[----:B------:R-:W3:Y:S05]  /*0060*/  S2R R18, SR_TID.X ;  /* 0x0000000000127919 */ /* 0x000eea0000002100 */
[----:B------:R-:W1:Y:S01]  /*0070*/  S2UR UR5, SR_CTAID.Y ;  /* 0x00000000000579c3 */ /* 0x000e620000002600 */
[----:B0-----:R-:W-:-:S07]  /*0080*/  UIADD3 UR4, UPT, UPT, UR7, 0x3, URZ ;  /* 0x0000000307047890 */ /* 0x001fce000fffe0ff */
[----:B------:R-:W3:Y:S01]  /*0090*/  LDC R3, c[0x0][0x360] ;  /* 0x0000d800ff037b82 */ /* 0x000ee20000000800 */
[----:B------:R-:W-:-:S05]  /*00a0*/  I2FP.F32.S32 R0, UR4 ;  /* 0x0000000400007c45 */ /* 0x000fca0008201400 */
[----:B------:R-:W-:Y:S02]  /*00b0*/  FMUL R0, R0, 0.25 ;  /* 0x3e80000000007820 */ /* 0x000fe40000400000 */
[----:B------:R-:W3:Y:S02]  /*00c0*/  S2UR UR4, SR_CTAID.X ;  /* 0x00000000000479c3 */ /* 0x000ee40000002500 */
[----:B------:R-:W0:Y:S01]  /*00d0*/  F2I.CEIL.NTZ R7, R0 ;  /* 0x0000000000077305 */ /* 0x000e22000020b100 */
[----:B-1----:R-:W-:Y:S01]  /*00e0*/  IMAD R5, R5, UR5, R20 ;  /* 0x0000000505057c24 */ /* 0x002fe2000f8e0214 */
[----:B0-----:R-:W-:Y:S01]  /*00f0*/  ISETP.GE.AND P0, PT, R7, 0x1, PT ;  /* 0x000000010700780c */ /* 0x001fe20003f06270 */
[----:B---3--:R-:W-:-:S12]  /*0100*/  IMAD R6, R3, UR4, R18 ;  /* 0x0000000403067c24 */ /* 0x008fd8000f8e0212 */
[----:B--2---:R-:W-:Y:S05]  /*0110*/  @!P0 BRA `(.L_x_0) ;  /* 0x0000000800cc8947 */ /* 0x004fea0003800000 */
[----:B------:R-:W0:Y:S01]  /*0120*/  S2UR UR6, SR_CgaCtaId ;  /* 0x00000000000679c3 */ /* 0x000e220000008800 */
[----:B------:R-:W-:Y:S01]  /*0130*/  UMOV UR4, 0x400 ;  /* 0x0000040000047882 */ /* 0x000fe20000000000 */
[C---:B------:R-:W-:Y:S01]  /*0140*/  ISETP.GE.U32.AND P0, PT, R7.reuse, 0x4, PT ;  /* 0x000000040700780c */ /* 0x040fe20003f06070 */
[----:B------:R-:W-:Y:S01]  /*0150*/  UIADD3 UR5, UPT, UPT, UR4, 0x40, URZ ;  /* 0x0000004004057890 */ /* 0x000fe2000fffe0ff */
[----:B------:R-:W-:Y:S01]  /*0160*/  LOP3.LUT R25, R7, 0x3, RZ, 0xc0, !PT ;  /* 0x0000000307197812 */ /* 0x000fe200078ec0ff */
[----:B------:R-:W-:Y:S01]  /*0170*/  IMAD.MOV.U32 R23, RZ, RZ, RZ ;  /* 0x000000ffff177224 */ /* 0x000fe200078e00ff */
[----:B------:R-:W-:Y:S02]  /*0180*/  MOV R15, RZ ;  /* 0x000000ff000f7202 */ /* 0x000fe40000000f00 */
[----:B------:R-:W-:Y:S01]  /*0190*/  ISETP.NE.AND P1, PT, R25, RZ, PT ;  /* 0x000000ff1900720c */ /* 0x000fe20003f25270 */
[----:B0-----:R-:W-:Y:S02]  /*01a0*/  ULEA UR4, UR6, UR4, 0x18 ;  /* 0x0000000406047291 */ /* 0x001fe4000f8ec0ff */
[----:B------:R-:W-:-:S04]  /*01b0*/  ULEA UR5, UR6, UR5, 0x18 ;  /* 0x0000000506057291 */ /* 0x000fc8000f8ec0ff */
[----:B------:R-:W-:Y:S02]  /*01c0*/  LEA R4, R20, UR4, 0x4 ;  /* 0x0000000414047c11 */ /* 0x000fe4000f8e20ff */
[----:B------:R-:W-:-:S03]  /*01d0*/  LEA R3, R18, UR5, 0x2 ;  /* 0x0000000512037c11 */ /* 0x000fc6000f8e10ff */
[----:B------:R-:W-:Y:S01]  /*01e0*/  IMAD R2, R18, 0x4, R4 ;  /* 0x0000000412027824 */ /* 0x000fe200078e0204 */
[----:B------:R-:W-:Y:S01]  /*01f0*/  LEA R0, R20, R3, 0x4 ;  /* 0x0000000314007211 */ /* 0x000fe200078e20ff */
[----:B------:R-:W-:Y:S06]  /*0200*/  @!P0 BRA `(.L_x_1) ;  /* 0x0000000400e48947 */ /* 0x000fec0003800000 */
[----:B------:R-:W0:Y:S01]  /*0210*/  LDCU UR6, c[0x0][0x398] ;  /* 0x00007300ff0677ac */ /* 0x000e220008000800 */
[----:B------:R-:W-:Y:S01]  /*0220*/  LOP3.LUT R23, R7, 0x7ffffffc, RZ, 0xc0, !PT ;  /* 0x7ffffffc07177812 */ /* 0x000fe200078ec0ff */
[C---:B------:R-:W-:Y:S01]  /*0230*/  VIADD R9, R20.reuse, 0xc ;  /* 0x0000000c14097836 */ /* 0x040fe20000000000 */
[C---:B------:R-:W-:Y:S01]  /*0240*/  IADD3 R11, PT, PT, R20.reuse, 0x8, RZ ;  /* 0x00000008140b7810 */ /* 0x040fe20007ffe0ff */
[----:B------:R-:W1:Y:S01]  /*0250*/  LDCU UR5, c[0x0][0x3a4] ;  /* 0x00007480ff0577ac */ /* 0x000e620008000800 */
[----:B------:R-:W-:Y:S01]  /*0260*/  VIADD R13, R20, 0x4 ;  /* 0x00000004140d7836 */ /* 0x000fe20000000000 */
[----:B------:R-:W-:Y:S01]  /*0270*/  MOV R15, RZ ;  /* 0x000000ff000f7202 */ /* 0x000fe20000000f00 */
[C---:B------:R-:W-:Y:S01]  /*0280*/  IMAD R19, R5.reuse, UR7, R18 ;  /* 0x0000000705137c24 */ /* 0x040fe2000f8e0212 */
[----:B------:R-:W-:Y:S01]  /*0290*/  MOV R7, R20 ;  /* 0x0000001400077202 */ /* 0x000fe20000000f00 */
[----:B------:R-:W-:Y:S01]  /*02a0*/  IMAD.MOV R21, RZ, RZ, -R23 ;  /* 0x000000ffff157224 */ /* 0x000fe200078e0a17 */
[----:B------:R-:W2:Y:S01]  /*02b0*/  LDCU UR4, c[0x0][0x39c] ;  /* 0x00007380ff0477ac */ /* 0x000ea20008000800 */
[----:B0-----:R-:W-:Y:S01]  /*02c0*/  ISETP.GE.AND P2, PT, R5, UR6, PT ;  /* 0x0000000605007c0c */ /* 0x001fe2000bf46270 */
[----:B-1----:R-:W-:-:S02]  /*02d0*/  IMAD R28, R9, UR5, R6 ;  /* 0x00000005091c7c24 */ /* 0x002fc4000f8e0206 */
[--C-:B------:R-:W-:Y:S02]  /*02e0*/  IMAD R26, R11, UR5, R6.reuse ;  /* 0x000000050b1a7c24 */ /* 0x100fe4000f8e0206 */
[--C-:B------:R-:W-:Y:S02]  /*02f0*/  IMAD R24, R13, UR5, R6.reuse ;  /* 0x000000050d187c24 */ /* 0x100fe4000f8e0206 */
[----:B--2---:R-:W-:-:S07]  /*0300*/  IMAD R22, R20, UR5, R6 ;  /* 0x0000000514167c24 */ /* 0x004fce000f8e0206 */
.L_x_2:
[----:B------:R-:W0:Y:S01]  /*0310*/  LDC.64 R16, c[0x0][0x3a0] ;  /* 0x0000e800ff107b82 */ /* 0x000e220000000a00 */
[----:B------:R-:W-:Y:S01]  /*0320*/  UMOV UR7, UR4 ;  /* 0x0000000400077c82 */ /* 0x000fe20008000000 */
[----:B------:R-:W-:Y:S01]  /*0330*/  HFMA2 R29, -RZ, RZ, 0, 0 ;  /* 0x00000000ff1d7431 */ /* 0x000fe200000001ff */
[----:B------:R-:W-:Y:S02]  /*0340*/  ISETP.GE.OR P3, PT, R18, UR7, P2 ;  /* 0x0000000712007c0c */ /* 0x000fe40009766670 */
[----:B------:R-:W-:-:S03]  /*0350*/  MOV R27, RZ ;  /* 0x000000ff001b7202 */ /* 0x000fc60000000f00 */
[----:B------:R-:W1:Y:S01]  /*0360*/  LDC.64 R12, c[0x0][0x380] ;  /* 0x0000e000ff0c7b82 */ /* 0x000e620000000a00 */
[----:B0-----:R-:W-:-:S04]  /*0370*/  ISETP.GE.AND P0, PT, R6, R17, PT ;  /* 0x000000110600720c */ /* 0x001fc80003f06270 */
[----:B------:R-:W-:Y:S01]  /*0380*/  ISETP.GE.OR P4, PT, R7, R16, P0 ;  /* 0x000000100700720c */ /* 0x000fe20000786670 */
[----:B-1----:R-:W-:-:S05]  /*0390*/  IMAD.WIDE R12, R19, 0x4, R12 ;  /* 0x00000004130c7825 */ /* 0x002fca00078e020c */
[----:B------:R-:W2:Y:S07]  /*03a0*/  @!P3 LDG.E R27, desc[UR8][R12.64] ;  /* 0x000000080c1bb981 */ /* 0x000eae000c1e1900 */
[----:B------:R-:W0:Y:S02]  /*03b0*/  @!P4 LDC.64 R8, c[0x0][0x388] ;  /* 0x0000e200ff08cb82 */ /* 0x000e240000000a00 */
[----:B0-----:R-:W-:-:S05]  /*03c0*/  @!P4 IMAD.WIDE R8, R22, 0x4, R8 ;  /* 0x000000041608c825 */ /* 0x001fca00078e0208 */
[----:B------:R-:W3:Y:S04]  /*03d0*/  @!P4 LDG.E R29, desc[UR8][R8.64] ;  /* 0x00000008081dc981 */ /* 0x000ee8000c1e1900 */
[----:B--2---:R-:W-:Y:S04]  /*03e0*/  STS [R2], R27 ;  /* 0x0000001b02007388 */ /* 0x004fe80000000800 */
[----:B---3--:R-:W-:Y:S01]  /*03f0*/  STS [R0], R29 ;  /* 0x0000001d00007388 */ /* 0x008fe20000000800 */
[----:B------:R-:W-:Y:S06]  /*0400*/  BAR.SYNC.DEFER_BLOCKING 0x0 ;  /* 0x0000000000007b1d */ /* 0x000fec0000010000 */
[----:B------:R-:W-:Y:S04]  /*0410*/  LDS R14, [R3] ;  /* 0x00000000030e7984 */ /* 0x000fe80000000800 */
[----:B------:R-:W0:Y:S02]  /*0420*/  LDS.128 R8, [R4] ;  /* 0x0000000004087984 */ /* 0x000e240000000c00 */
[----:B0-----:R-:W-:-:S02]  /*0430*/  IMAD R14, R8, R14, R15 ;  /* 0x0000000e080e7224 */ /* 0x001fc400078e020f */
[----:B------:R-:W0:Y:S01]  /*0440*/  LDS R15, [R3+0x10] ;  /* 0x00001000030f7984 */ /* 0x000e220000000800 */
[----:B------:R-:W-:Y:S01]  /*0450*/  IADD3 R8, PT, PT, R18, 0x4, RZ ;  /* 0x0000000412087810 */ /* 0x000fe20007ffe0ff */
[----:B0-----:R-:W-:Y:S02]  /*0460*/  IMAD R15, R15, R9, R14 ;  /* 0x000000090f0f7224 */ /* 0x001fe400078e020e */
[----:B------:R-:W0:Y:S01]  /*0470*/  LDS R14, [R3+0x20] ;  /* 0x00002000030e7984 */ /* 0x000e220000000800 */
[----:B------:R-:W-:-:S05]  /*0480*/  VIADD R9, R7, 0x4 ;  /* 0x0000000407097836 */ /* 0x000fca0000000000 */
[----:B------:R-:W-:Y:S02]  /*0490*/  ISETP.GE.OR P4, PT, R9, R16, P0 ;  /* 0x000000100900720c */ /* 0x000fe40000786670 */
[----:B------:R-:W-:-:S11]  /*04a0*/  ISETP.GE.OR P3, PT, R8, UR7, P2 ;  /* 0x0000000708007c0c */ /* 0x000fd60009766670 */
[----:B------:R-:W1:Y:S01]  /*04b0*/  @!P4 LDC.64 R8, c[0x0][0x388] ;  /* 0x0000e200ff08cb82 */ /* 0x000e620000000a00 */
[----:B------:R-:W-:Y:S02]  /*04c0*/  HFMA2 R29, -RZ, RZ, 0, 0 ;  /* 0x00000000ff1d7431 */ /* 0x000fe400000001ff */
[----:B0-----:R-:W-:Y:S02]  /*04d0*/  IMAD R10, R14, R10, R15 ;  /* 0x0000000a0e0a7224 */ /* 0x001fe400078e020f */
[----:B------:R-:W0:Y:S01]  /*04e0*/  LDS R15, [R3+0x30] ;  /* 0x00003000030f7984 */ /* 0x000e220000000800 */
[----:B------:R-:W-:Y:S02]  /*04f0*/  IMAD.MOV.U32 R27, RZ, RZ, RZ ;  /* 0x000000ffff1b7224 */ /* 0x000fe400078e00ff */
[----:B------:R-:W-:Y:S01]  /*0500*/  BAR.SYNC.DEFER_BLOCKING 0x0 ;  /* 0x0000000000007b1d */ /* 0x000fe20000010000 */
[----:B-1----:R-:W-:-:S05]  /*0510*/  @!P4 IMAD.WIDE R8, R24, 0x4, R8 ;  /* 0x000000041808c825 */ /* 0x002fca00078e0208 */
[----:B------:R-:W2:Y:S04]  /*0520*/  @!P3 LDG.E R27, desc[UR8][R12.64+0x10] ;  /* 0x000010080c1bb981 */ /* 0x000ea8000c1e1900 */
[----:B------:R-:W3:Y:S01]  /*0530*/  @!P4 LDG.E R29, desc[UR8][R8.64] ;  /* 0x00000008081dc981 */ /* 0x000ee2000c1e1900 */
[----:B0-----:R-:W-:-:S03]  /*0540*/  IMAD R15, R15, R11, R10 ;  /* 0x0000000b0f0f7224 */ /* 0x001fc600078e020a */
        /* <DEDUP_REMOVED lines=10> */
[----:B------:R-:W-:-:S04]  /*05f0*/  IADD3 R9, PT, PT, R7, 0x8, RZ ;  /* 0x0000000807097810 */ /* 0x000fc80007ffe0ff */
[----:B------:R-:W-:Y:S02]  /*0600*/  ISETP.GE.OR P4, PT, R9, R16, P0 ;  /* 0x000000100900720c */ /* 0x000fe40000786670 */
[----:B------:R-:W-:-:S11]  /*0610*/  ISETP.GE.OR P3, PT, R8, UR7, P2 ;  /* 0x0000000708007c0c */ /* 0x000fd60009766670 */
[----:B------:R-:W1:Y:S01]  /*0620*/  @!P4 LDC.64 R8, c[0x0][0x388] ;  /* 0x0000e200ff08cb82 */ /* 0x000e620000000a00 */
[----:B------:R-:W-:Y:S01]  /*0630*/  MOV R27, RZ ;  /* 0x000000ff001b7202 */ /* 0x000fe20000000f00 */
[----:B0-----:R-:W-:Y:S02]  /*0640*/  IMAD R10, R14, R10, R15 ;  /* 0x0000000a0e0a7224 */ /* 0x001fe400078e020f */
[----:B------:R-:W0:Y:S04]  /*0650*/  LDS R15, [R3+0x30] ;  /* 0x00003000030f7984 */ /* 0x000e280000000800 */
[----:B------:R-:W-:Y:S01]  /*0660*/  BAR.SYNC.DEFER_BLOCKING 0x0 ;  /* 0x0000000000007b1d */ /* 0x000fe20000010000 */
[----:B------:R-:W-:Y:S02]  /*0670*/  IMAD.MOV.U32 R29, RZ, RZ, RZ ;  /* 0x000000ffff1d7224 */ /* 0x000fe400078e00ff */
[----:B-1----:R-:W-:-:S03]  /*0680*/  @!P4 IMAD.WIDE R8, R26, 0x4, R8 ;  /* 0x000000041a08c825 */ /* 0x002fc600078e0208 */
        /* <DEDUP_REMOVED lines=19> */
[----:B------:R-:W0:Y:S03]  /*07c0*/  LDS R10, [R3+0x30] ;  /* 0x00003000030a7984 */ /* 0x000e260000000800 */
[----:B------:R-:W-:Y:S01]  /*07d0*/  BAR.SYNC.DEFER_BLOCKING 0x0 ;  /* 0x0000000000007b1d */ /* 0x000fe20000010000 */
[----:B------:R-:W-:Y:S01]  /*07e0*/  MOV R29, RZ ;  /* 0x000000ff001d7202 */ /* 0x000fe20000000f00 */
[----:B-1----:R-:W-:-:S04]  /*07f0*/  @!P0 IMAD.WIDE R8, R28, 0x4, R8 ;  /* 0x000000041c088825 */ /* 0x002fc800078e0208 */
[----:B------:R-:W2:Y:S04]  /*0800*/  @!P3 LDG.E R27, desc[UR8][R12.64+0x30] ;  /* 0x000030080c1bb981 */ /* 0x000ea8000c1e1900 */
[----:B------:R-:W3:Y:S01]  /*0810*/  @!P0 LDG.E R29, desc[UR8][R8.64] ;  /* 0x00000008081d8981 */ /* 0x000ee2000c1e1900 */
[----:B0-----:R-:W-:Y:S02]  /*0820*/  IMAD R16, R10, R11, R16 ;  /* 0x0000000b0a107224 */ /* 0x001fe400078e0210 */
[----:B------:R-:W-:-:S05]  /*0830*/  VIADD R21, R21, 0x4 ;  /* 0x0000000415157836 */ /* 0x000fca0000000000 */
[----:B------:R-:W-:Y:S01]  /*0840*/  ISETP.NE.AND P0, PT, R21, RZ, PT ;  /* 0x000000ff1500720c */ /* 0x000fe20003f05270 */
[C---:B------:R-:W-:Y:S01]  /*0850*/  IMAD R26, R17.reuse, 0x10, R26 ;  /* 0x00000010111a7824 */ /* 0x040fe200078e021a */
[----:B------:R-:W-:Y:S01]  /*0860*/  LEA R22, R17, R22, 0x4 ;  /* 0x0000001611167211 */ /* 0x000fe200078e20ff */
[----:B------:R-:W-:Y:S01]  /*0870*/  VIADD R19, R19, 0x10 ;  /* 0x0000001013137836 */ /* 0x000fe20000000000 */
[C---:B------:R-:W-:Y:S02]  /*0880*/  LEA R24, R17.reuse, R24, 0x4 ;  /* 0x0000001811187211 */ /* 0x040fe400078e20ff */
[----:B------:R-:W-:Y:S02]  /*0890*/  LEA R28, R17, R28, 0x4 ;  /* 0x0000001c111c7211 */ /* 0x000fe400078e20ff */
[----:B------:R-:W-:Y:S02]  /*08a0*/  IADD3 R18, PT, PT, R18, 0x10, RZ ;  /* 0x0000001012127810 */ /* 0x000fe40007ffe0ff */
[----:B------:R-:W-:Y:S01]  /*08b0*/  IADD3 R7, PT, PT, R7, 0x10, RZ ;  /* 0x0000001007077810 */ /* 0x000fe20007ffe0ff */
[----:B--2---:R-:W-:Y:S04]  /*08c0*/  STS [R2], R27 ;  /* 0x0000001b02007388 */ /* 0x004fe80000000800 */
[----:B---3--:R-:W-:Y:S01]  /*08d0*/  STS [R0], R29 ;  /* 0x0000001d00007388 */ /* 0x008fe20000000800 */
[----:B------:R-:W-:Y:S06]  /*08e0*/  BAR.SYNC.DEFER_BLOCKING 0x0 ;  /* 0x0000000000007b1d */ /* 0x000fec0000010000 */
[----:B------:R-:W-:Y:S04]  /*08f0*/  LDS R9, [R3] ;  /* 0x0000000003097984 */ /* 0x000fe80000000800 */
[----:B------:R-:W0:Y:S04]  /*0900*/  LDS.128 R12, [R4] ;  /* 0x00000000040c7984 */ /* 0x000e280000000c00 */
[----:B------:R-:W1:Y:S04]  /*0910*/  LDS R10, [R3+0x10] ;  /* 0x00001000030a7984 */ /* 0x000e680000000800 */
[----:B------:R-:W2:Y:S01]  /*0920*/  LDS R11, [R3+0x20] ;  /* 0x00002000030b7984 */ /* 0x000ea20000000800 */
[----:B0-----:R-:W-:-:S03]  /*0930*/  IMAD R12, R12, R9, R16 ;  /* 0x000000090c0c7224 */ /* 0x001fc600078e0210 */
[----:B------:R-:W0:Y:S01]  /*0940*/  LDS R16, [R3+0x30] ;  /* 0x0000300003107984 */ /* 0x000e220000000800 */
[----:B-1----:R-:W-:-:S04]  /*0950*/  IMAD R13, R10, R13, R12 ;  /* 0x0000000d0a0d7224 */ /* 0x002fc800078e020c */
[----:B--2---:R-:W-:-:S04]  /*0960*/  IMAD R14, R11, R14, R13 ;  /* 0x0000000e0b0e7224 */ /* 0x004fc800078e020d */
[----:B0-----:R-:W-:Y:S01]  /*0970*/  IMAD R15, R16, R15, R14 ;  /* 0x0000000f100f7224 */ /* 0x001fe200078e020e */
[----:B------:R-:W-:Y:S06]  /*0980*/  BAR.SYNC.DEFER_BLOCKING 0x0 ;  /* 0x0000000000007b1d */ /* 0x000fec0000010000 */
[----:B------:R-:W-:Y:S05]  /*0990*/  @P0 BRA `(.L_x_2) ;  /* 0xfffffff8005c0947 */ /* 0x000fea000383ffff */
.L_x_1:
[----:B------:R-:W-:Y:S05]  /*09a0*/  @!P1 BRA `(.L_x_0) ;  /* 0x0000000000a89947 */ /* 0x000fea0003800000 */
[----:B------:R-:W0:Y:S01]  /*09b0*/  S2R R14, SR_TID.X ;  /* 0x00000000000e7919 */ /* 0x000e220000002100 */
[----:B------:R-:W1:Y:S01]  /*09c0*/  LDC.64 R12, c[0x0][0x380] ;  /* 0x0000e000ff0c7b82 */ /* 0x000e620000000a00 */
[----:B------:R-:W2:Y:S01]  /*09d0*/  LDCU UR5, c[0x0][0x398] ;  /* 0x00007300ff0577ac */ /* 0x000ea20008000800 */
[----:B------:R-:W-:Y:S02]  /*09e0*/  LEA R7, R23, R20, 0x2 ;  /* 0x0000001417077211 */ /* 0x000fe400078e10ff */
[----:B------:R-:W-:Y:S01]  /*09f0*/  IADD3 R25, PT, PT, -R25, RZ, RZ ;  /* 0x000000ff19197210 */ /* 0x000fe20007ffe1ff */
[----:B------:R-:W3:Y:S03]  /*0a00*/  LDCU UR4, c[0x0][0x3a4] ;  /* 0x00007480ff0477ac */ /* 0x000ee60008000800 */
[----:B------:R-:W4:Y:S01]  /*0a10*/  LDC.64 R16, c[0x0][0x3a0] ;  /* 0x0000e800ff107b82 */ /* 0x000f220000000a00 */
[----:B------:R-:W0:Y:S01]  /*0a20*/  LDCU UR6, c[0x0][0x39c] ;  /* 0x00007380ff0677ac */ /* 0x000e220008000800 */
[----:B--2---:R-:W-:Y:S01]  /*0a30*/  ISETP.GE.AND P2, PT, R5, UR5, PT ;  /* 0x0000000505007c0c */ /* 0x004fe2000bf46270 */
[----:B---3--:R-:W-:-:S02]  /*0a40*/  IMAD R22, R7, UR4, R6 ;  /* 0x0000000407167c24 */ /* 0x008fc4000f8e0206 */
[----:B0-----:R-:W-:-:S04]  /*0a50*/  IMAD R14, R23, 0x4, R14 ;  /* 0x00000004170e7824 */ /* 0x001fc800078e020e */
[----:B------:R-:W-:-:S07]  /*0a60*/  IMAD R23, R5, UR7, R14 ;  /* 0x0000000705177c24 */ /* 0x000fce000f8e020e */
.L_x_3:
[----:B----4-:R-:W-:Y:S01]  /*0a70*/  ISETP.GE.AND P0, PT, R7, R16, PT ;  /* 0x000000100700720c */ /* 0x010fe20003f06270 */
[----:B------:R-:W-:Y:S01]  /*0a80*/  HFMA2 R27, -RZ, RZ, 0, 0 ;  /* 0x00000000ff1b7431 */ /* 0x000fe200000001ff */
[----:B------:R-:W-:Y:S01]  /*0a90*/  ISETP.GE.OR P1, PT, R14, UR6, P2 ;  /* 0x000000060e007c0c */ /* 0x000fe20009726670 */
[----:B------:R-:W-:Y:S01]  /*0aa0*/  IMAD.MOV.U32 R29, RZ, RZ, RZ ;  /* 0x000000ffff1d7224 */ /* 0x000fe200078e00ff */
[----:B------:R-:W-:Y:S01]  /*0ab0*/  ISETP.GE.OR P0, PT, R6, R17, P0 ;  /* 0x000000110600720c */ /* 0x000fe20000706670 */
[----:B-1----:R-:W-:-:S10]  /*0ac0*/  IMAD.WIDE R18, R23, 0x4, R12 ;  /* 0x0000000417127825 */ /* 0x002fd400078e020c */
[----:B------:R-:W2:Y:S02]  /*0ad0*/  @!P1 LDG.E R27, desc[UR8][R18.64] ;  /* 0x00000008121b9981 */ /* 0x000ea4000c1e1900 */
[----:B------:R-:W0:Y:S02]  /*0ae0*/  @!P0 LDC.64 R8, c[0x0][0x388] ;  /* 0x0000e200ff088b82 */ /* 0x000e240000000a00 */
[----:B0-----:R-:W-:-:S05]  /*0af0*/  @!P0 IMAD.WIDE R20, R22, 0x4, R8 ;  /* 0x0000000416148825 */ /* 0x001fca00078e0208 */
[----:B------:R-:W3:Y:S01]  /*0b00*/  @!P0 LDG.E R29, desc[UR8][R20.64] ;  /* 0x00000008141d8981 */ /* 0x000ee2000c1e1900 */
[----:B------:R-:W-:-:S04]  /*0b10*/  IADD3 R25, PT, PT, R25, 0x1, RZ ;  /* 0x0000000119197810 */ /* 0x000fc80007ffe0ff */
[----:B------:R-:W-:Y:S01]  /*0b20*/  ISETP.NE.AND P0, PT, R25, RZ, PT ;  /* 0x000000ff1900720c */ /* 0x000fe20003f05270 */
[----:B------:R-:W-:Y:S01]  /*0b30*/  VIADD R23, R23, 0x4 ;  /* 0x0000000417177836 */ /* 0x000fe20000000000 */
[----:B------:R-:W-:Y:S02]  /*0b40*/  IADD3 R7, PT, PT, R7, 0x4, RZ ;  /* 0x0000000407077810 */ /* 0x000fe40007ffe0ff */
[----:B------:R-:W-:Y:S02]  /*0b50*/  IADD3 R14, PT, PT, R14, 0x4, RZ ;  /* 0x000000040e0e7810 */ /* 0x000fe40007ffe0ff */
[----:B------:R-:W-:Y:S01]  /*0b60*/  LEA R22, R17, R22, 0x2 ;  /* 0x0000001611167211 */ /* 0x000fe200078e10ff */
[----:B--2---:R-:W-:Y:S04]  /*0b70*/  STS [R2], R27 ;  /* 0x0000001b02007388 */ /* 0x004fe80000000800 */
[----:B---3--:R-:W-:Y:S01]  /*0b80*/  STS [R0], R29 ;  /* 0x0000001d00007388 */ /* 0x008fe20000000800 */
[----:B------:R-:W-:Y:S06]  /*0b90*/  BAR.SYNC.DEFER_BLOCKING 0x0 ;  /* 0x0000000000007b1d */ /* 0x000fec0000010000 */
[----:B------:R-:W-:Y:S04]  /*0ba0*/  LDS R24, [R3] ;  /* 0x0000000003187984 */ /* 0x000fe80000000800 */
[----:B------:R-:W0:Y:S04]  /*0bb0*/  LDS.128 R8, [R4] ;  /* 0x0000000004087984 */ /* 0x000e280000000c00 */
[----:B------:R-:W1:Y:S04]  /*0bc0*/  LDS R26, [R3+0x10] ;  /* 0x00001000031a7984 */ /* 0x000e680000000800 */
[----:B------:R-:W2:Y:S04]  /*0bd0*/  LDS R28, [R3+0x20] ;  /* 0x00002000031c7984 */ /* 0x000ea80000000800 */
[----:B------:R-:W3:Y:S01]  /*0be0*/  LDS R18, [R3+0x30] ;  /* 0x0000300003127984 */ /* 0x000ee20000000800 */
[----:B0-----:R-:W-:-:S04]  /*0bf0*/  IMAD R8, R8, R24, R15 ;  /* 0x0000001808087224 */ /* 0x001fc800078e020f */
[----:B-1----:R-:W-:-:S04]  /*0c00*/  IMAD R9, R26, R9, R8 ;  /* 0x000000091a097224 */ /* 0x002fc800078e0208 */
[----:B--2---:R-:W-:-:S04]  /*0c10*/  IMAD R10, R28, R10, R9 ;  /* 0x0000000a1c0a7224 */ /* 0x004fc800078e0209 */
[----:B---3--:R-:W-:Y:S01]  /*0c20*/  IMAD R15, R18, R11, R10 ;  /* 0x0000000b120f7224 */ /* 0x008fe200078e020a */
[----:B------:R-:W-:Y:S06]  /*0c30*/  BAR.SYNC.DEFER_BLOCKING 0x0 ;  /* 0x0000000000007b1d */ /* 0x000fec0000010000 */
[----:B------:R-:W-:Y:S05]  /*0c40*/  @P0 BRA `(.L_x_3) ;  /* 0xfffffffc00880947 */ /* 0x000fea000383ffff */
.L_x_0:
[----:B------:R-:W0:Y:S02]  /*0c50*/  LDCU.64 UR4, c[0x0][0x3a8] ;  /* 0x00007500ff0477ac */ /* 0x000e240008000a00 */
[----:B0-----:R-:W-:-:S04]  /*0c60*/  ISETP.GE.AND P0, PT, R6, UR5, PT ;  /* 0x0000000506007c0c */ /* 0x001fc8000bf06270 */
[----:B------:R-:W-:-:S13]  /*0c70*/  ISETP.GE.OR P0, PT, R5, UR4, P0 ;  /* 0x0000000405007c0c */ /* 0x000fda0008706670 */
[----:B------:R-:W-:Y:S05]  /*0c80*/  @P0 EXIT ;  /* 0x000000000000094d */ /* 0x000fea0003800000 */
[----:B------:R-:W0:Y:S01]  /*0c90*/  LDC.64 R2, c[0x0][0x390] ;  /* 0x0000e400ff027b82 */ /* 0x000e220000000a00 */
[----:B------:R-:W-:-:S04]  /*0ca0*/  IMAD R5, R5, UR5, R6 ;  /* 0x0000000505057c24 */ /* 0x000fc8000f8e0206 */
[----:B0-----:R-:W-:-:S05]  /*0cb0*/  IMAD.WIDE R2, R5, 0x4, R2 ;  /* 0x0000000405027825 */ /* 0x001fca00078e0202 */
[----:B------:R-:W-:Y:S01]  /*0cc0*/  STG.E desc[UR8][R2.64], R15 ;  /* 0x0000000f02007986 */ /* 0x000fe2000c101908 */
[----:B------:R-:W-:Y:S05]  /*0cd0*/  EXIT ;  /* 0x000000000000794d */ /* 0x000fea0003800000 */
.L_x_4:
[----:B------:R-:W-:-:S00]  /*0ce0*/  BRA `(.L_x_4) ;  /* 0xfffffffc00fc7947 */ /* 0x000fc0000383ffff */
[----:B------:R-:W-:-:S00]  /*0cf0*/  NOP ;  /* 0x0000000000007918 */ /* 0x000fc00000000000 */
        /* <DEDUP_REMOVED lines=8> */
.L_x_5:


//--------------------- .nv.shared._Z10matrixMultPiS_S_iiiiii --------------------------
	.section	.nv.shared._Z10matrixMultPiS_S_iiiiii,"aw",@nobits
	.sectionflags	@""
	.align	4
.nv.shared._Z10matrixMultPiS_S_iiiiii:
	.zero		1152


//--------------------- .nv.shared.reserved.0     --------------------------
	.section	.nv.shared.reserved.0,"aw",@nobits
	.weak		__nv_reservedSMEM_offset_0_alias
	.size		__nv_reservedSMEM_offset_0_alias, 0, 64
	.other		__nv_reservedSMEM_offset_0_alias,@"STO_CUDA_RESERVED_SHARED STV_DEFAULT"
__nv_reservedSMEM_offset_0_alias:
	.zero		0
	.zero		64


//--------------------- .nv.constant0._Z10matrixMultPiS_S_iiiiii --------------------------
	.section	.nv.constant0._Z10matrixMultPiS_S_iiiiii,"a",@progbits
	.sectionflags	@""
	.align	4
.nv.constant0._Z10matrixMultPiS_S_iiiiii:
	.zero		944


//--------------------- SYMBOLS --------------------------

	.type		.nv.reservedSmem.offset0,@object
	.size		.nv.reservedSmem.offset0,0x4
	.type		.nv.reservedSmem.cap,@object
	.size		.nv.reservedSmem.cap,0x4
